//
// Generated by NVIDIA NVVM Compiler
//
// Compiler Build ID: CL-36424714
// Cuda compilation tools, release 13.0, V13.0.88
// Based on NVVM 20.0.0
//

.version 9.0
.target sm_100
.address_size 64

	// .globl	_Z11goNextStateiiPf
// _ZZ11goNextStateiiPfE3sur has been demoted

.visible .entry _Z11goNextStateiiPf(
	.param .u32 _Z11goNextStateiiPf_param_0,
	.param .u32 _Z11goNextStateiiPf_param_1,
	.param .u64 .ptr .align 1 _Z11goNextStateiiPf_param_2
)
{
	.reg .pred 	%p<17>;
	.reg .b32 	%r<44>;
	.reg .b32 	%f<27>;
	.reg .b64 	%rd<22>;
	// demoted variable
	.shared .align 4 .b8 _ZZ11goNextStateiiPfE3sur[1296];
	ld.param.u32 	%r14, [_Z11goNextStateiiPf_param_0];
	ld.param.u32 	%r15, [_Z11goNextStateiiPf_param_1];
	ld.param.u64 	%rd7, [_Z11goNextStateiiPf_param_2];
	cvta.to.global.u64 	%rd1, %rd7;
	mov.u32 	%r16, %ntid.x;
	mov.u32 	%r17, %ctaid.x;
	mul.lo.s32 	%r1, %r16, %r17;
	mov.u32 	%r2, %tid.x;
	add.s32 	%r18, %r1, %r2;
	add.s32 	%r3, %r18, 1;
	mov.u32 	%r19, %ntid.y;
	mov.u32 	%r20, %ctaid.y;
	mov.u32 	%r4, %tid.y;
	mad.lo.s32 	%r21, %r19, %r20, %r4;
	add.s32 	%r5, %r21, 1;
	add.s32 	%r22, %r15, 1;
	shr.u32 	%r23, %r22, 31;
	add.s32 	%r24, %r22, %r23;
	and.b32  	%r25, %r24, 1022;
	sub.s32 	%r26, %r22, %r25;
	shl.b32 	%r6, %r26, 22;
	shl.b32 	%r7, %r3, 11;
	add.s32 	%r8, %r6, %r7;
	cvt.s64.s32 	%rd8, %r8;
	cvt.u64.u32 	%rd2, %r21;
	add.s64 	%rd9, %rd8, %rd2;
	shl.b64 	%rd10, %rd9, 2;
	add.s64 	%rd3, %rd1, %rd10;
	ld.global.f32 	%f1, [%rd3+4];
	mov.u32 	%r27, _ZZ11goNextStateiiPfE3sur;
	mad.lo.s32 	%r9, %r2, 72, %r27;
	add.s32 	%r10, %r9, 72;
	shl.b32 	%r28, %r4, 2;
	add.s32 	%r11, %r10, %r28;
	st.shared.f32 	[%r11+4], %f1;
	setp.ne.s32 	%p1, %r2, 0;
	add.s32 	%r29, %r8, %r21;
	mul.wide.s32 	%rd11, %r29, 4;
	add.s64 	%rd4, %rd1, %rd11;
	@%p1 bra 	$L__BB0_6;
	shl.b32 	%r30, %r1, 11;
	add.s32 	%r12, %r6, %r30;
	cvt.s64.s32 	%rd12, %r12;
	add.s64 	%rd13, %rd12, %rd2;
	shl.b64 	%rd14, %rd13, 2;
	add.s64 	%rd5, %rd1, %rd14;
	ld.global.f32 	%f2, [%rd5+4];
	add.s32 	%r13, %r27, %r28;
	st.shared.f32 	[%r13+4], %f2;
	setp.eq.s32 	%p2, %r4, 15;
	@%p2 bra 	$L__BB0_5;
	setp.ne.s32 	%p3, %r4, 0;
	@%p3 bra 	$L__BB0_4;
	cvt.u32.u64 	%r33, %rd2;
	add.s32 	%r34, %r12, %r33;
	mul.wide.s32 	%rd15, %r34, 4;
	add.s64 	%rd16, %rd1, %rd15;
	ld.global.f32 	%f3, [%rd16];
	st.shared.f32 	[_ZZ11goNextStateiiPfE3sur], %f3;
	bra.uni 	$L__BB0_8;
$L__BB0_4:
	setp.ne.s32 	%p4, %r5, %r14;
	@%p4 bra 	$L__BB0_6;
$L__BB0_5:
	ld.global.f32 	%f4, [%rd5+8];
	st.shared.f32 	[%r13+8], %f4;
$L__BB0_6:
	setp.eq.s32 	%p5, %r4, 15;
	@%p5 bra 	$L__BB0_10;
	setp.ne.s32 	%p6, %r4, 0;
	@%p6 bra 	$L__BB0_9;
$L__BB0_8:
	ld.global.f32 	%f5, [%rd4];
	st.shared.f32 	[%r10], %f5;
$L__BB0_9:
	setp.ne.s32 	%p7, %r5, %r14;
	@%p7 bra 	$L__BB0_11;
$L__BB0_10:
	ld.global.f32 	%f6, [%rd3+8];
	st.shared.f32 	[%r11+8], %f6;
$L__BB0_11:
	setp.ne.s32 	%p8, %r2, 15;
	setp.ne.s32 	%p9, %r3, %r14;
	and.pred  	%p10, %p8, %p9;
	@%p10 bra 	$L__BB0_17;
	add.s32 	%r35, %r8, 2048;
	cvt.s64.s32 	%rd17, %r35;
	add.s64 	%rd18, %rd17, %rd2;
	shl.b64 	%rd19, %rd18, 2;
	add.s64 	%rd6, %rd1, %rd19;
	ld.global.f32 	%f7, [%rd6+4];
	st.shared.f32 	[%r11+76], %f7;
	setp.eq.s32 	%p11, %r4, 15;
	@%p11 bra 	$L__BB0_16;
	setp.ne.s32 	%p12, %r4, 0;
	@%p12 bra 	$L__BB0_15;
	ld.global.f32 	%f8, [%rd4+8192];
	st.shared.f32 	[%r9+144], %f8;
	bra.uni 	$L__BB0_17;
$L__BB0_15:
	setp.ne.s32 	%p13, %r5, %r14;
	@%p13 bra 	$L__BB0_17;
$L__BB0_16:
	ld.global.f32 	%f9, [%rd6+8];
	st.shared.f32 	[%r11+80], %f9;
$L__BB0_17:
	cvt.u32.u64 	%r36, %rd2;
	bar.sync 	0;
	setp.gt.s32 	%p14, %r3, %r14;
	setp.ge.s32 	%p15, %r36, %r14;
	or.pred  	%p16, %p15, %p14;
	@%p16 bra 	$L__BB0_19;
	ld.shared.f32 	%f10, [%r11+-68];
	ld.shared.f32 	%f11, [%r11+-64];
	add.f32 	%f12, %f10, %f11;
	ld.shared.f32 	%f13, [%r11+-72];
	add.f32 	%f14, %f12, %f13;
	ld.shared.f32 	%f15, [%r11+8];
	add.f32 	%f16, %f14, %f15;
	ld.shared.f32 	%f17, [%r11];
	add.f32 	%f18, %f16, %f17;
	ld.shared.f32 	%f19, [%r11+80];
	add.f32 	%f20, %f18, %f19;
	ld.shared.f32 	%f21, [%r11+76];
	add.f32 	%f22, %f20, %f21;
	ld.shared.f32 	%f23, [%r11+72];
	add.f32 	%f24, %f22, %f23;
	add.f32 	%f25, %f24, 0f00000000;
	mul.f32 	%f26, %f25, 0f3E000000;
	shr.u32 	%r37, %r15, 31;
	add.s32 	%r38, %r15, %r37;
	and.b32  	%r39, %r38, 1022;
	sub.s32 	%r40, %r15, %r39;
	shl.b32 	%r41, %r40, 22;
	add.s32 	%r42, %r7, %r5;
	add.s32 	%r43, %r42, %r41;
	mul.wide.s32 	%rd20, %r43, 4;
	add.s64 	%rd21, %rd1, %rd20;
	st.global.f32 	[%rd21], %f26;
$L__BB0_19:
	ret;

}


// ===== COMPILED SASS (sm_100) =====

	.target	sm_100

	.elftype	@"ET_EXEC"


//--------------------- .note.nv.tkinfo           --------------------------
	.section	.note.nv.tkinfo,"",@"SHT_NOTE"
	.sectionflags	@"SHF_NOTE_NV_TKINFO"
	.tkinfo
        /*0018*/ 	.word	0x00000002
        /*0030*/ 	.string	""
        /*0030*/ 	.string	"ptxas"
        /*0030*/ 	.string	"Cuda compilation tools, release 13.0, V13.0.88"
        /*0030*/ 	.string	"Build cuda_13.0.r13.0/compiler.36424714_0"
        /*0030*/ 	.string	"-arch sm_100 -m 64 "



//--------------------- .note.nv.cuinfo           --------------------------
	.section	.note.nv.cuinfo,"",@"SHT_NOTE"
	.sectionflags	@"SHF_NOTE_NV_CUINFO"
        /*0018*/ 	.short	0x0002
        /*001a*/ 	.short	0x0064
        /*001c*/ 	.short	0x0082
	.zero		2


//--------------------- .nv.info                  --------------------------
	.section	.nv.info,"",@"SHT_CUDA_INFO"
	.align	4


	//----- nvinfo : EIATTR_REGCOUNT
	.align		4
        /*0000*/ 	.byte	0x04, 0x2f
        /*0002*/ 	.short	(.L_1 - .L_0)
	.align		4
.L_0:
        /*0004*/ 	.word	index@(_Z11goNextStateiiPf)
        /*0008*/ 	.word	0x00000019


	//----- nvinfo : EIATTR_FRAME_SIZE
	.align		4
.L_1:
        /*000c*/ 	.byte	0x04, 0x11
        /*000e*/ 	.short	(.L_3 - .L_2)
	.align		4
.L_2:
        /*0010*/ 	.word	index@(_Z11goNextStateiiPf)
        /*0014*/ 	.word	0x00000000


	//----- nvinfo : EIATTR_MIN_STACK_SIZE
	.align		4
.L_3:
        /*0018*/ 	.byte	0x04, 0x12
        /*001a*/ 	.short	(.L_5 - .L_4)
	.align		4
.L_4:
        /*001c*/ 	.word	index@(_Z11goNextStateiiPf)
        /*0020*/ 	.word	0x00000000
.L_5:


//--------------------- .nv.compat                --------------------------
	.section	.nv.compat,"",@"SHT_CUDA_COMPAT_INFO"
	.align	4
        /*0000*/ 	.byte	0x02, 0x09, 0x00, 0x00, 0x02, 0x02, 0x01, 0x00, 0x02, 0x05, 0x05, 0x00, 0x03, 0x07, 0x01, 0x01
        /*0010*/ 	.byte	0x02, 0x03, 0x00, 0x00, 0x02, 0x06, 0x01, 0x00, 0x04, 0x0b, 0x08, 0x00, 0x09, 0x00, 0x00, 0x00
        /*0020*/ 	.byte	0x00, 0x00, 0x00, 0x00


//--------------------- .nv.info._Z11goNextStateiiPf --------------------------
	.section	.nv.info._Z11goNextStateiiPf,"",@"SHT_CUDA_INFO"
	.sectionflags	@""
	.align	4


	//----- nvinfo : EIATTR_CUDA_API_VERSION
	.align		4
        /*0000*/ 	.byte	0x04, 0x37
        /*0002*/ 	.short	(.L_7 - .L_6)
.L_6:
        /*0004*/ 	.word	0x00000082


	//----- nvinfo : EIATTR_KPARAM_INFO
	.align		4
.L_7:
        /*0008*/ 	.byte	0x04, 0x17
        /*000a*/ 	.short	(.L_9 - .L_8)
.L_8:
        /*000c*/ 	.word	0x00000000
        /*0010*/ 	.short	0x0002
        /*0012*/ 	.short	0x0008
        /*0014*/ 	.byte	0x00, 0xf5, 0x21, 0x00


	//----- nvinfo : EIATTR_KPARAM_INFO
	.align		4
.L_9:
        /*0018*/ 	.byte	0x04, 0x17
        /*001a*/ 	.short	(.L_11 - .L_10)
.L_10:
        /*001c*/ 	.word	0x00000000
        /*0020*/ 	.short	0x0001
        /*0022*/ 	.short	0x0004
        /*0024*/ 	.byte	0x00, 0xf0, 0x11, 0x00


	//----- nvinfo : EIATTR_KPARAM_INFO
	.align		4
.L_11:
        /*0028*/ 	.byte	0x04, 0x17
        /*002a*/ 	.short	(.L_13 - .L_12)
.L_12:
        /*002c*/ 	.word	0x00000000
        /*0030*/ 	.short	0x0000
        /*0032*/ 	.short	0x0000
        /*0034*/ 	.byte	0x00, 0xf0, 0x11, 0x00


	//----- nvinfo : EIATTR_SPARSE_MMA_MASK
	.align		4
.L_13:
        /*0038*/ 	.byte	0x03, 0x50
        /*003a*/ 	.short	0x0000


	//----- nvinfo : EIATTR_MAXREG_COUNT
	.align		4
        /*003c*/ 	.byte	0x03, 0x1b
        /*003e*/ 	.short	0x00ff


	//----- nvinfo : EIATTR_NUM_BARRIERS
	.align		4
        /*0040*/ 	.byte	0x02, 0x4c
        /*0042*/ 	.byte	0x01
	.zero		1


	//----- nvinfo : EIATTR_MERCURY_ISA_VERSION
	.align		4
        /*0044*/ 	.byte	0x03, 0x5f
        /*0046*/ 	.short	0x0101


	//----- nvinfo : EIATTR_VRC_CTA_INIT_COUNT
	.align		4
        /*0048*/ 	.byte	0x02, 0x4a
	.zero		1
	.zero		1


	//----- nvinfo : EIATTR_EXIT_INSTR_OFFSETS
	.align		4
        /*004c*/ 	.byte	0x04, 0x1c
        /*004e*/ 	.short	(.L_15 - .L_14)


	//   ....[0]....
.L_14:
        /*0050*/ 	.word	0x000006a0


	//   ....[1]....
        /*0054*/ 	.word	0x00000830


	//----- nvinfo : EIATTR_CRS_STACK_SIZE
	.align		4
.L_15:
        /*0058*/ 	.byte	0x04, 0x1e
        /*005a*/ 	.short	(.L_17 - .L_16)
.L_16:
        /*005c*/ 	.word	0x00000000


	//----- nvinfo : EIATTR_CBANK_PARAM_SIZE
	.align		4
.L_17:
        /*0060*/ 	.byte	0x03, 0x19
        /*0062*/ 	.short	0x0010


	//----- nvinfo : EIATTR_PARAM_CBANK
	.align		4
        /*0064*/ 	.byte	0x04, 0x0a
        /*0066*/ 	.short	(.L_19 - .L_18)
	.align		4
.L_18:
        /*0068*/ 	.word	index@(.nv.constant0._Z11goNextStateiiPf)
        /*006c*/ 	.short	0x0380
        /*006e*/ 	.short	0x0010


	//----- nvinfo : EIATTR_SW_WAR
	.align		4
.L_19:
        /*0070*/ 	.byte	0x04, 0x36
        /*0072*/ 	.short	(.L_21 - .L_20)
.L_20:
        /*0074*/ 	.word	0x00000008
.L_21:


//--------------------- .nv.callgraph             --------------------------
	.section	.nv.callgraph,"",@"SHT_CUDA_CALLGRAPH"
	.align	4
	.sectionentsize	8
	.align		4
        /*0000*/ 	.word	0x00000000
	.align		4
        /*0004*/ 	.word	0xffffffff
	.align		4
        /*0008*/ 	.word	0x00000000
	.align		4
        /*000c*/ 	.word	0xfffffffe
	.align		4
        /*0010*/ 	.word	0x00000000
	.align		4
        /*0014*/ 	.word	0xfffffffd
	.align		4
        /*0018*/ 	.word	0x00000000
	.align		4
        /*001c*/ 	.word	0xfffffffc


//--------------------- .text._Z11goNextStateiiPf --------------------------
	.section	.text._Z11goNextStateiiPf,"ax",@progbits
	.align	128
        .global         _Z11goNextStateiiPf
        .type           _Z11goNextStateiiPf,@function
        .size           _Z11goNextStateiiPf,(.L_x_15 - _Z11goNextStateiiPf)
        .other          _Z11goNextStateiiPf,@"STO_CUDA_ENTRY STV_DEFAULT"
_Z11goNextStateiiPf:
.text._Z11goNextStateiiPf:
[----:B------:R-:W-:Y:S08]  /*0000*/  LDC R1, c[0x0][0x37c] ;  /* 0x0000df00ff017b82 */ /* 0x000ff00000000800 */
[----:B------:R-:W0:Y:S01]  /*0010*/  LDC R0, c[0x0][0x384] ;  /* 0x0000e100ff007b82 */ /* 0x000e220000000800 */
[----:B------:R-:W1:Y:S01]  /*0020*/  S2R R10, SR_CTAID.X ;  /* 0x00000000000a7919 */ /* 0x000e620000002500 */
[----:B------:R-:W1:Y:S01]  /*0030*/  LDCU UR4, c[0x0][0x360] ;  /* 0x00006c00ff0477ac */ /* 0x000e620008000800 */
[----:B------:R-:W2:Y:S01]  /*0040*/  S2R R9, SR_TID.X ;  /* 0x0000000000097919 */ /* 0x000ea20000002100 */
[----:B------:R-:W3:Y:S01]  /*0050*/  LDCU UR5, c[0x0][0x364] ;  /* 0x00006c80ff0577ac */ /* 0x000ee20008000800 */
[----:B------:R-:W3:Y:S01]  /*0060*/  S2R R13, SR_CTAID.Y ;  /* 0x00000000000d7919 */ /* 0x000ee20000002600 */
[----:B------:R-:W4:Y:S01]  /*0070*/  LDCU.64 UR6, c[0x0][0x388] ;  /* 0x00007100ff0677ac */ /* 0x000f220008000a00 */
[----:B------:R-:W3:Y:S01]  /*0080*/  S2R R8, SR_TID.Y ;  /* 0x0000000000087919 */ /* 0x000ee20000002200 */
[----:B0-----:R-:W-:-:S05]  /*0090*/  VIADD R2, R0, 0x1 ;  /* 0x0000000100027836 */ /* 0x001fca0000000000 */
[----:B------:R-:W-:-:S04]  /*00a0*/  LEA.HI R3, R2, R2, RZ, 0x1 ;  /* 0x0000000202037211 */ /* 0x000fc800078f08ff */
[----:B------:R-:W-:Y:S01]  /*00b0*/  LOP3.LUT R3, R3, 0x3fe, RZ, 0xc0, !PT ;  /* 0x000003fe03037812 */ /* 0x000fe200078ec0ff */
[----:B-1----:R-:W-:-:S04]  /*00c0*/  IMAD R10, R10, UR4, RZ ;  /* 0x000000040a0a7c24 */ /* 0x002fc8000f8e02ff */
[----:B------:R-:W-:Y:S01]  /*00d0*/  IMAD.IADD R3, R2, 0x1, -R3 ;  /* 0x0000000102037824 */ /* 0x000fe200078e0a03 */
[----:B--2---:R-:W-:-:S03]  /*00e0*/  IADD3 R12, PT, PT, R10, 0x1, R9 ;  /* 0x000000010a0c7810 */ /* 0x004fc60007ffe009 */
[----:B------:R-:W-:Y:S02]  /*00f0*/  IMAD.SHL.U32 R11, R3, 0x400000, RZ ;  /* 0x00400000030b7824 */ /* 0x000fe400078e00ff */
[----:B---3--:R-:W-:Y:S01]  /*0100*/  IMAD R13, R13, UR5, R8 ;  /* 0x000000050d0d7c24 */ /* 0x008fe2000f8e0208 */
[----:B------:R-:W0:Y:S01]  /*0110*/  LDCU.64 UR4, c[0x0][0x358] ;  /* 0x00006b00ff0477ac */ /* 0x000e220008000a00 */
[----:B------:R-:W-:-:S05]  /*0120*/  IMAD R16, R12, 0x800, R11 ;  /* 0x000008000c107824 */ /* 0x000fca00078e020b */
[----:B------:R-:W-:-:S04]  /*0130*/  IADD3 R3, P0, PT, R13, R16, RZ ;  /* 0x000000100d037210 */ /* 0x000fc80007f1e0ff */
[----:B------:R-:W-:Y:S02]  /*0140*/  LEA.HI.X.SX32 R4, R16, RZ, 0x1, P0 ;  /* 0x000000ff10047211 */ /* 0x000fe400000f0eff */
[----:B----4-:R-:W-:-:S04]  /*0150*/  LEA R2, P0, R3, UR6, 0x2 ;  /* 0x0000000603027c11 */ /* 0x010fc8000f8010ff */
[----:B------:R-:W-:-:S05]  /*0160*/  LEA.HI.X R3, R3, UR7, R4, 0x2, P0 ;  /* 0x0000000703037c11 */ /* 0x000fca00080f1404 */
[----:B0-----:R-:W2:Y:S01]  /*0170*/  LDG.E R19, desc[UR4][R2.64+0x4] ;  /* 0x0000040402137981 */ /* 0x001ea2000c1e1900 */
[----:B------:R-:W-:Y:S01]  /*0180*/  MOV R18, 0x400 ;  /* 0x0000040000127802 */ /* 0x000fe20000000f00 */
[----:B------:R-:W-:Y:S01]  /*0190*/  IMAD.IADD R7, R13, 0x1, R16 ;  /* 0x000000010d077824 */ /* 0x000fe200078e0210 */
[----:B------:R-:W-:Y:S01]  /*01a0*/  ISETP.NE.AND P0, PT, R9, RZ, PT ;  /* 0x000000ff0900720c */ /* 0x000fe20003f05270 */
[----:B------:R-:W0:Y:S01]  /*01b0*/  S2R R5, SR_CgaCtaId ;  /* 0x0000000000057919 */ /* 0x000e220000008800 */
[----:B------:R-:W-:Y:S04]  /*01c0*/  BSSY.RECONVERGENT B1, `(.L_x_0) ;  /* 0x000002d000017945 */ /* 0x000fe80003800200 */
[----:B------:R-:W-:Y:S01]  /*01d0*/  BSSY.RELIABLE B0, `(.L_x_1) ;  /* 0x0000029000007945 */ /* 0x000fe20003800100 */
[----:B------:R-:W-:Y:S01]  /*01e0*/  VIADD R17, R13, 0x1 ;  /* 0x000000010d117836 */ /* 0x000fe20000000000 */
[----:B0-----:R-:W-:-:S02]  /*01f0*/  LEA R18, R5, R18, 0x18 ;  /* 0x0000001205127211 */ /* 0x001fc400078ec0ff */
[----:B------:R-:W0:Y:S03]  /*0200*/  LDC.64 R4, c[0x0][0x388] ;  /* 0x0000e200ff047b82 */ /* 0x000e260000000a00 */
[----:B------:R-:W-:-:S04]  /*0210*/  IMAD R15, R9, 0x48, R18 ;  /* 0x00000048090f7824 */ /* 0x000fc800078e0212 */
[----:B------:R-:W-:Y:S02]  /*0220*/  IMAD R14, R8, 0x4, R15 ;  /* 0x00000004080e7824 */ /* 0x000fe400078e020f */
[----:B0-----:R-:W-:-:S03]  /*0230*/  IMAD.WIDE R6, R7, 0x4, R4 ;  /* 0x0000000407067825 */ /* 0x001fc600078e0204 */
[----:B--2---:R0:W-:Y:S01]  /*0240*/  STS [R14+0x4c], R19 ;  /* 0x00004c130e007388 */ /* 0x0041e20000000800 */
[----:B------:R-:W-:Y:S05]  /*0250*/  @P0 BRA `(.L_x_2) ;  /* 0x0000000000580947 */ /* 0x000fea0003800000 */
[----:B------:R-:W-:-:S05]  /*0260*/  IMAD R20, R10, 0x800, R11 ;  /* 0x000008000a147824 */ /* 0x000fca00078e020b */
[----:B------:R-:W-:-:S04]  /*0270*/  IADD3 R11, P0, PT, R13, R20, RZ ;  /* 0x000000140d0b7210 */ /* 0x000fc80007f1e0ff */
[----:B------:R-:W-:Y:S02]  /*0280*/  LEA.HI.X.SX32 R22, R20, RZ, 0x1, P0 ;  /* 0x000000ff14167211 */ /* 0x000fe400000f0eff */
[----:B------:R-:W-:-:S04]  /*0290*/  LEA R10, P0, R11, UR6, 0x2 ;  /* 0x000000060b0a7c11 */ /* 0x000fc8000f8010ff */
[----:B------:R-:W-:-:S05]  /*02a0*/  LEA.HI.X R11, R11, UR7, R22, 0x2, P0 ;  /* 0x000000070b0b7c11 */ /* 0x000fca00080f1416 */
[----:B0-----:R-:W2:Y:S01]  /*02b0*/  LDG.E R19, desc[UR4][R10.64+0x4] ;  /* 0x000004040a137981 */ /* 0x001ea2000c1e1900 */
[C---:B------:R-:W-:Y:S01]  /*02c0*/  IMAD R22, R8.reuse, 0x4, R18 ;  /* 0x0000000408167824 */ /* 0x040fe200078e0212 */
[----:B------:R-:W-:-:S04]  /*02d0*/  ISETP.NE.AND P0, PT, R8, 0xf, PT ;  /* 0x0000000f0800780c */ /* 0x000fc80003f05270 */
[----:B--2---:R0:W-:Y:S09]  /*02e0*/  STS [R22+0x4], R19 ;  /* 0x0000041316007388 */ /* 0x0041f20000000800 */
[----:B------:R-:W-:Y:S05]  /*02f0*/  @!P0 BRA `(.L_x_3) ;  /* 0x0000000000288947 */ /* 0x000fea0003800000 */
[----:B------:R-:W-:-:S13]  /*0300*/  ISETP.NE.AND P1, PT, R8, RZ, PT ;  /* 0x000000ff0800720c */ /* 0x000fda0003f25270 */
[----:B------:R-:W-:Y:S05]  /*0310*/  @P1 BRA `(.L_x_4) ;  /* 0x0000000000141947 */ /* 0x000fea0003800000 */
[----:B------:R-:W-:-:S04]  /*0320*/  IMAD.IADD R11, R13, 0x1, R20 ;  /* 0x000000010d0b7824 */ /* 0x000fc800078e0214 */
[----:B------:R-:W-:-:S06]  /*0330*/  IMAD.WIDE R10, R11, 0x4, R4 ;  /* 0x000000040b0a7825 */ /* 0x000fcc00078e0204 */
[----:B------:R-:W2:Y:S04]  /*0340*/  LDG.E R11, desc[UR4][R10.64] ;  /* 0x000000040a0b7981 */ /* 0x000ea8000c1e1900 */
[----:B--2---:R1:W-:Y:S01]  /*0350*/  STS [R18], R11 ;  /* 0x0000000b12007388 */ /* 0x0043e20000000800 */
[----:B------:R-:W-:Y:S05]  /*0360*/  BRA `(.L_x_5) ;  /* 0x0000000000247947 */ /* 0x000fea0003800000 */
.L_x_4:
[----:B------:R-:W1:Y:S02]  /*0370*/  LDCU UR8, c[0x0][0x380] ;  /* 0x00007000ff0877ac */ /* 0x000e640008000800 */
[----:B-1----:R-:W-:-:S13]  /*0380*/  ISETP.NE.AND P0, PT, R17, UR8, PT ;  /* 0x0000000811007c0c */ /* 0x002fda000bf05270 */
[----:B------:R-:W-:Y:S05]  /*0390*/  @P0 BRA `(.L_x_2) ;  /* 0x0000000000080947 */ /* 0x000fea0003800000 */
.L_x_3:
[----:B------:R-:W2:Y:S04]  /*03a0*/  LDG.E R11, desc[UR4][R10.64+0x8] ;  /* 0x000008040a0b7981 */ /* 0x000ea8000c1e1900 */
[----:B--2---:R1:W-:Y:S02]  /*03b0*/  STS [R22+0x8], R11 ;  /* 0x0000080b16007388 */ /* 0x0043e40000000800 */
.L_x_2:
[----:B------:R-:W-:-:S13]  /*03c0*/  ISETP.NE.AND P0, PT, R8, 0xf, PT ;  /* 0x0000000f0800780c */ /* 0x000fda0003f05270 */
[----:B------:R-:W-:Y:S05]  /*03d0*/  @!P0 BRA `(.L_x_6) ;  /* 0x0000000000208947 */ /* 0x000fea0003800000 */
[----:B------:R-:W-:-:S13]  /*03e0*/  ISETP.NE.AND P1, PT, R8, RZ, PT ;  /* 0x000000ff0800720c */ /* 0x000fda0003f25270 */
[----:B------:R-:W-:Y:S05]  /*03f0*/  @P1 BRA `(.L_x_7) ;  /* 0x0000000000081947 */ /* 0x000fea0003800000 */
.L_x_5:
[----:B------:R-:W2:Y:S04]  /*0400*/  LDG.E R10, desc[UR4][R6.64] ;  /* 0x00000004060a7981 */ /* 0x000ea8000c1e1900 */
[----:B--2---:R2:W-:Y:S02]  /*0410*/  STS [R15+0x48], R10 ;  /* 0x0000480a0f007388 */ /* 0x0045e40000000800 */
.L_x_7:
[----:B------:R-:W3:Y:S02]  /*0420*/  LDCU UR8, c[0x0][0x380] ;  /* 0x00007000ff0877ac */ /* 0x000ee40008000800 */
[----:B---3--:R-:W-:-:S13]  /*0430*/  ISETP.NE.AND P1, PT, R17, UR8, PT ;  /* 0x0000000811007c0c */ /* 0x008fda000bf25270 */
[----:B------:R-:W-:Y:S05]  /*0440*/  @P1 BREAK.RELIABLE B0 ;  /* 0x0000000000001942 */ /* 0x000fea0003800100 */
[----:B------:R-:W-:Y:S05]  /*0450*/  @P1 BRA `(.L_x_8) ;  /* 0x00000000000c1947 */ /* 0x000fea0003800000 */
.L_x_6:
[----:B------:R-:W-:Y:S05]  /*0460*/  BSYNC.RELIABLE B0 ;  /* 0x0000000000007941 */ /* 0x000fea0003800100 */
.L_x_1:
[----:B------:R-:W3:Y:S04]  /*0470*/  LDG.E R3, desc[UR4][R2.64+0x8] ;  /* 0x0000080402037981 */ /* 0x000ee8000c1e1900 */
[----:B---3--:R3:W-:Y:S02]  /*0480*/  STS [R14+0x50], R3 ;  /* 0x000050030e007388 */ /* 0x0087e40000000800 */
.L_x_8:
[----:B------:R-:W-:Y:S05]  /*0490*/  BSYNC.RECONVERGENT B1 ;  /* 0x0000000000017941 */ /* 0x000fea0003800200 */
.L_x_0:
[----:B------:R-:W-:Y:S05]  /*04a0*/  WARPSYNC.ALL ;  /* 0x0000000000007948 */ /* 0x000fea0003800000 */
[----:B------:R-:W4:Y:S01]  /*04b0*/  LDCU UR8, c[0x0][0x380] ;  /* 0x00007000ff0877ac */ /* 0x000f220008000800 */
[----:B------:R-:W-:Y:S01]  /*04c0*/  ISETP.NE.AND P2, PT, R9, 0xf, PT ;  /* 0x0000000f0900780c */ /* 0x000fe20003f45270 */
[----:B------:R-:W-:Y:S01]  /*04d0*/  BSSY.RECONVERGENT B1, `(.L_x_9) ;  /* 0x0000018000017945 */ /* 0x000fe20003800200 */
[----:B----4-:R-:W-:-:S13]  /*04e0*/  ISETP.NE.AND P1, PT, R12, UR8, PT ;  /* 0x000000080c007c0c */ /* 0x010fda000bf25270 */
[----:B------:R-:W-:Y:S05]  /*04f0*/  @P1 BRA P2, `(.L_x_10) ;  /* 0x0000000000541947 */ /* 0x000fea0001000000 */
[----:B------:R-:W-:-:S05]  /*0500*/  VIADD R16, R16, 0x800 ;  /* 0x0000080010107836 */ /* 0x000fca0000000000 */
[----:B---3--:R-:W-:-:S04]  /*0510*/  IADD3 R3, P1, PT, R13, R16, RZ ;  /* 0x000000100d037210 */ /* 0x008fc80007f3e0ff */
[----:B------:R-:W-:Y:S02]  /*0520*/  LEA.HI.X.SX32 R16, R16, RZ, 0x1, P1 ;  /* 0x000000ff10107211 */ /* 0x000fe400008f0eff */
[----:B------:R-:W-:-:S04]  /*0530*/  LEA R2, P1, R3, UR6, 0x2 ;  /* 0x0000000603027c11 */ /* 0x000fc8000f8210ff */
[----:B------:R-:W-:-:S05]  /*0540*/  LEA.HI.X R3, R3, UR7, R16, 0x2, P1 ;  /* 0x0000000703037c11 */ /* 0x000fca00088f1410 */
[----:B------:R-:W3:Y:S01]  /*0550*/  LDG.E R9, desc[UR4][R2.64+0x4] ;  /* 0x0000040402097981 */ /* 0x000ee2000c1e1900 */
[----:B------:R-:W-:Y:S03]  /*0560*/  BSSY.RELIABLE B2, `(.L_x_11) ;  /* 0x000000c000027945 */ /* 0x000fe60003800100 */
[----:B---3--:R3:W-:Y:S01]  /*0570*/  STS [R14+0x94], R9 ;  /* 0x000094090e007388 */ /* 0x0087e20000000800 */
[----:B------:R-:W-:Y:S05]  /*0580*/  @!P0 BRA `(.L_x_12) ;  /* 0x0000000000248947 */ /* 0x000fea0003800000 */
[----:B------:R-:W-:-:S13]  /*0590*/  ISETP.NE.AND P0, PT, R8, RZ, PT ;  /* 0x000000ff0800720c */ /* 0x000fda0003f05270 */
[----:B------:R-:W-:Y:S05]  /*05a0*/  @!P0 BREAK.RELIABLE B2 ;  /* 0x0000000000028942 */ /* 0x000fea0003800100 */
[----:B------:R-:W-:Y:S05]  /*05b0*/  @P0 BRA `(.L_x_13) ;  /* 0x00000000000c0947 */ /* 0x000fea0003800000 */
[----:B------:R-:W4:Y:S04]  /*05c0*/  LDG.E R6, desc[UR4][R6.64+0x2000] ;  /* 0x0020000406067981 */ /* 0x000f28000c1e1900 */
[----:B----4-:R4:W-:Y:S01]  /*05d0*/  STS [R15+0x90], R6 ;  /* 0x000090060f007388 */ /* 0x0109e20000000800 */
[----:B------:R-:W-:Y:S05]  /*05e0*/  BRA `(.L_x_10) ;  /* 0x0000000000187947 */ /* 0x000fea0003800000 */
.L_x_13:
[----:B------:R-:W-:-:S13]  /*05f0*/  ISETP.NE.AND P0, PT, R17, UR8, PT ;  /* 0x0000000811007c0c */ /* 0x000fda000bf05270 */
[----:B------:R-:W-:Y:S05]  /*0600*/  @P0 BREAK.RELIABLE B2 ;  /* 0x0000000000020942 */ /* 0x000fea0003800100 */
[----:B------:R-:W-:Y:S05]  /*0610*/  @P0 BRA `(.L_x_10) ;  /* 0x00000000000c0947 */ /* 0x000fea0003800000 */
.L_x_12:
[----:B------:R-:W-:Y:S05]  /*0620*/  BSYNC.RELIABLE B2 ;  /* 0x0000000000027941 */ /* 0x000fea0003800100 */
.L_x_11:
[----:B------:R-:W4:Y:S04]  /*0630*/  LDG.E R3, desc[UR4][R2.64+0x8] ;  /* 0x0000080402037981 */ /* 0x000f28000c1e1900 */
[----:B----4-:R4:W-:Y:S02]  /*0640*/  STS [R14+0x98], R3 ;  /* 0x000098030e007388 */ /* 0x0109e40000000800 */
.L_x_10:
[----:B------:R-:W-:Y:S05]  /*0650*/  BSYNC.RECONVERGENT B1 ;  /* 0x0000000000017941 */ /* 0x000fea0003800200 */
.L_x_9:
[----:B------:R-:W-:Y:S05]  /*0660*/  WARPSYNC.ALL ;  /* 0x0000000000007948 */ /* 0x000fea0003800000 */
[----:B------:R-:W-:Y:S01]  /*0670*/  BAR.SYNC.DEFER_BLOCKING 0x0 ;  /* 0x0000000000007b1d */ /* 0x000fe20000010000 */
[----:B------:R-:W-:-:S04]  /*0680*/  ISETP.GT.AND P0, PT, R12, UR8, PT ;  /* 0x000000080c007c0c */ /* 0x000fc8000bf04270 */
[----:B------:R-:W-:-:S13]  /*0690*/  ISETP.GE.OR P0, PT, R13, UR8, P0 ;  /* 0x000000080d007c0c */ /* 0x000fda0008706670 */
[----:B------:R-:W-:Y:S05]  /*06a0*/  @P0 EXIT ;  /* 0x000000000000094d */ /* 0x000fea0003800000 */
[----:B------:R-:W-:Y:S01]  /*06b0*/  LDS R2, [R14+0x4] ;  /* 0x000004000e027984 */ /* 0x000fe20000000800 */
[----:B------:R-:W-:-:S03]  /*06c0*/  IMAD R12, R12, 0x800, R17 ;  /* 0x000008000c0c7824 */ /* 0x000fc600078e0211 */
[----:B---34-:R-:W3:Y:S04]  /*06d0*/  LDS R3, [R14+0x8] ;  /* 0x000008000e037984 */ /* 0x018ee80000000800 */
[----:B------:R-:W4:Y:S04]  /*06e0*/  LDS R7, [R14] ;  /* 0x000000000e077984 */ /* 0x000f280000000800 */
[----:B------:R-:W5:Y:S04]  /*06f0*/  LDS R9, [R14+0x50] ;  /* 0x000050000e097984 */ /* 0x000f680000000800 */
[----:B-1----:R-:W1:Y:S04]  /*0700*/  LDS R11, [R14+0x48] ;  /* 0x000048000e0b7984 */ /* 0x002e680000000800 */
[----:B------:R-:W1:Y:S04]  /*0710*/  LDS R13, [R14+0x98] ;  /* 0x000098000e0d7984 */ /* 0x000e680000000800 */
[----:B--2---:R-:W2:Y:S04]  /*0720*/  LDS R15, [R14+0x94] ;  /* 0x000094000e0f7984 */ /* 0x004ea80000000800 */
[----:B0-----:R-:W0:Y:S01]  /*0730*/  LDS R19, [R14+0x90] ;  /* 0x000090000e137984 */ /* 0x001e220000000800 */
[----:B---3--:R-:W-:Y:S01]  /*0740*/  FADD R2, R2, R3 ;  /* 0x0000000302027221 */ /* 0x008fe20000000000 */
[----:B------:R-:W-:-:S03]  /*0750*/  LEA.HI R3, R0, R0, RZ, 0x1 ;  /* 0x0000000000037211 */ /* 0x000fc600078f08ff */
[----:B----4-:R-:W-:Y:S01]  /*0760*/  FADD R2, R2, R7 ;  /* 0x0000000702027221 */ /* 0x010fe20000000000 */
[----:B------:R-:W-:-:S03]  /*0770*/  LOP3.LUT R3, R3, 0x3fe, RZ, 0xc0, !PT ;  /* 0x000003fe03037812 */ /* 0x000fc600078ec0ff */
[----:B-----5:R-:W-:Y:S02]  /*0780*/  FADD R2, R2, R9 ;  /* 0x0000000902027221 */ /* 0x020fe40000000000 */
[----:B------:R-:W-:Y:S02]  /*0790*/  IMAD.IADD R3, R0, 0x1, -R3 ;  /* 0x0000000100037824 */ /* 0x000fe400078e0a03 */
[----:B-1----:R-:W-:Y:S02]  /*07a0*/  FADD R2, R2, R11 ;  /* 0x0000000b02027221 */ /* 0x002fe40000000000 */
[----:B------:R-:W-:Y:S02]  /*07b0*/  IMAD R3, R3, 0x400000, R12 ;  /* 0x0040000003037824 */ /* 0x000fe400078e020c */
[----:B------:R-:W-:Y:S02]  /*07c0*/  FADD R2, R2, R13 ;  /* 0x0000000d02027221 */ /* 0x000fe40000000000 */
[----:B------:R-:W-:-:S04]  /*07d0*/  IMAD.WIDE R4, R3, 0x4, R4 ;  /* 0x0000000403047825 */ /* 0x000fc800078e0204 */
[----:B--2---:R-:W-:-:S04]  /*07e0*/  FADD R2, R2, R15 ;  /* 0x0000000f02027221 */ /* 0x004fc80000000000 */
[----:B0-----:R-:W-:-:S04]  /*07f0*/  FADD R2, R2, R19 ;  /* 0x0000001302027221 */ /* 0x001fc80000000000 */
[----:B------:R-:W-:-:S04]  /*0800*/  FADD R2, RZ, R2 ;  /* 0x00000002ff027221 */ /* 0x000fc80000000000 */
[----:B------:R-:W-:-:S05]  /*0810*/  FMUL R3, R2, 0.125 ;  /* 0x3e00000002037820 */ /* 0x000fca0000400000 */
[----:B------:R-:W-:Y:S01]  /*0820*/  STG.E desc[UR4][R4.64], R3 ;  /* 0x0000000304007986 */ /* 0x000fe2000c101904 */
[----:B------:R-:W-:Y:S05]  /*0830*/  EXIT ;  /* 0x000000000000794d */ /* 0x000fea0003800000 */
.L_x_14:
[----:B------:R-:W-:-:S00]  /*0840*/  BRA `(.L_x_14) ;  /* 0xfffffffc00fc7947 */ /* 0x000fc0000383ffff */
[----:B------:R-:W-:-:S00]  /*0850*/  NOP ;  /* 0x0000000000007918 */ /* 0x000fc00000000000 */
        /* <DEDUP_REMOVED lines=10> */
.L_x_15:


//--------------------- .nv.shared._Z11goNextStateiiPf --------------------------
	.section	.nv.shared._Z11goNextStateiiPf,"aw",@nobits
	.sectionflags	@""
	.align	4
.nv.shared._Z11goNextStateiiPf:
	.zero		2320


//--------------------- .nv.shared.reserved.0     --------------------------
	.section	.nv.shared.reserved.0,"aw",@nobits
	.weak		__nv_reservedSMEM_offset_0_alias
	.size		__nv_reservedSMEM_offset_0_alias, 0, 64
	.other		__nv_reservedSMEM_offset_0_alias,@"STO_CUDA_RESERVED_SHARED STV_DEFAULT"
__nv_reservedSMEM_offset_0_alias:
	.zero		0
	.zero		64


//--------------------- .nv.constant0._Z11goNextStateiiPf --------------------------
	.section	.nv.constant0._Z11goNextStateiiPf,"a",@progbits
	.sectionflags	@""
	.align	4
.nv.constant0._Z11goNextStateiiPf:
	.zero		912


//--------------------- SYMBOLS --------------------------

	.type		.nv.reservedSmem.offset0,@object
	.size		.nv.reservedSmem.offset0,0x4
	.type		.nv.reservedSmem.cap,@object
	.size		.nv.reservedSmem.cap,0x4
